//
// Generated by NVIDIA NVVM Compiler
//
// Compiler Build ID: CL-36424714
// Cuda compilation tools, release 13.0, V13.0.88
// Based on NVVM 20.0.0
//

.version 9.0
.target sm_100
.address_size 64

	// .globl	_Z25csrMatrixVectorMultKernelPKiS0_S0_S0_Pij

.visible .entry _Z25csrMatrixVectorMultKernelPKiS0_S0_S0_Pij(
	.param .u64 .ptr .align 1 _Z25csrMatrixVectorMultKernelPKiS0_S0_S0_Pij_param_0,
	.param .u64 .ptr .align 1 _Z25csrMatrixVectorMultKernelPKiS0_S0_S0_Pij_param_1,
	.param .u64 .ptr .align 1 _Z25csrMatrixVectorMultKernelPKiS0_S0_S0_Pij_param_2,
	.param .u64 .ptr .align 1 _Z25csrMatrixVectorMultKernelPKiS0_S0_S0_Pij_param_3,
	.param .u64 .ptr .align 1 _Z25csrMatrixVectorMultKernelPKiS0_S0_S0_Pij_param_4,
	.param .u32 _Z25csrMatrixVectorMultKernelPKiS0_S0_S0_Pij_param_5
)
{
	.reg .pred 	%p<7>;
	.reg .b32 	%r<53>;
	.reg .b64 	%rd<43>;

	ld.param.u64 	%rd17, [_Z25csrMatrixVectorMultKernelPKiS0_S0_S0_Pij_param_0];
	ld.param.u64 	%rd19, [_Z25csrMatrixVectorMultKernelPKiS0_S0_S0_Pij_param_1];
	ld.param.u64 	%rd20, [_Z25csrMatrixVectorMultKernelPKiS0_S0_S0_Pij_param_2];
	ld.param.u64 	%rd21, [_Z25csrMatrixVectorMultKernelPKiS0_S0_S0_Pij_param_3];
	ld.param.u64 	%rd18, [_Z25csrMatrixVectorMultKernelPKiS0_S0_S0_Pij_param_4];
	ld.param.u32 	%r19, [_Z25csrMatrixVectorMultKernelPKiS0_S0_S0_Pij_param_5];
	cvta.to.global.u64 	%rd1, %rd21;
	cvta.to.global.u64 	%rd2, %rd19;
	cvta.to.global.u64 	%rd3, %rd20;
	mov.u32 	%r20, %ctaid.x;
	mov.u32 	%r21, %ntid.x;
	mov.u32 	%r22, %tid.x;
	mad.lo.s32 	%r1, %r20, %r21, %r22;
	setp.ge.u32 	%p1, %r1, %r19;
	@%p1 bra 	$L__BB0_8;
	cvta.to.global.u64 	%rd22, %rd18;
	cvta.to.global.u64 	%rd23, %rd17;
	mul.wide.u32 	%rd24, %r1, 4;
	add.s64 	%rd25, %rd23, %rd24;
	ld.global.u32 	%r2, [%rd25];
	ld.global.u32 	%r3, [%rd25+4];
	add.s64 	%rd4, %rd22, %rd24;
	mov.b32 	%r23, 0;
	st.global.u32 	[%rd4], %r23;
	setp.ge.u32 	%p2, %r2, %r3;
	@%p2 bra 	$L__BB0_8;
	sub.s32 	%r25, %r3, %r2;
	and.b32  	%r4, %r25, 3;
	setp.eq.s32 	%p3, %r4, 0;
	mov.b32 	%r49, 0;
	mov.u32 	%r50, %r2;
	@%p3 bra 	$L__BB0_5;
	mul.wide.u32 	%rd26, %r2, 4;
	add.s64 	%rd40, %rd2, %rd26;
	add.s64 	%rd39, %rd3, %rd26;
	neg.s32 	%r46, %r4;
	mov.b32 	%r49, 0;
	mov.u32 	%r50, %r2;
$L__BB0_4:
	.pragma "nounroll";
	ld.global.u32 	%r27, [%rd39];
	ld.global.u32 	%r28, [%rd40];
	mul.wide.s32 	%rd27, %r28, 4;
	add.s64 	%rd28, %rd1, %rd27;
	ld.global.u32 	%r29, [%rd28];
	mad.lo.s32 	%r49, %r29, %r27, %r49;
	st.global.u32 	[%rd4], %r49;
	add.s32 	%r50, %r50, 1;
	add.s64 	%rd40, %rd40, 4;
	add.s64 	%rd39, %rd39, 4;
	add.s32 	%r46, %r46, 1;
	setp.ne.s32 	%p4, %r46, 0;
	@%p4 bra 	$L__BB0_4;
$L__BB0_5:
	sub.s32 	%r30, %r2, %r3;
	setp.gt.u32 	%p5, %r30, -4;
	@%p5 bra 	$L__BB0_8;
	sub.s32 	%r51, %r50, %r3;
	mul.wide.u32 	%rd29, %r50, 4;
	add.s64 	%rd30, %rd29, 8;
	add.s64 	%rd42, %rd3, %rd30;
	add.s64 	%rd41, %rd2, %rd30;
$L__BB0_7:
	ld.global.u32 	%r31, [%rd42+-8];
	ld.global.u32 	%r32, [%rd41+-8];
	mul.wide.s32 	%rd31, %r32, 4;
	add.s64 	%rd32, %rd1, %rd31;
	ld.global.u32 	%r33, [%rd32];
	mad.lo.s32 	%r34, %r33, %r31, %r49;
	st.global.u32 	[%rd4], %r34;
	ld.global.u32 	%r35, [%rd42+-4];
	ld.global.u32 	%r36, [%rd41+-4];
	mul.wide.s32 	%rd33, %r36, 4;
	add.s64 	%rd34, %rd1, %rd33;
	ld.global.u32 	%r37, [%rd34];
	mad.lo.s32 	%r38, %r37, %r35, %r34;
	st.global.u32 	[%rd4], %r38;
	ld.global.u32 	%r39, [%rd42];
	ld.global.u32 	%r40, [%rd41];
	mul.wide.s32 	%rd35, %r40, 4;
	add.s64 	%rd36, %rd1, %rd35;
	ld.global.u32 	%r41, [%rd36];
	mad.lo.s32 	%r42, %r41, %r39, %r38;
	st.global.u32 	[%rd4], %r42;
	ld.global.u32 	%r43, [%rd42+4];
	ld.global.u32 	%r44, [%rd41+4];
	mul.wide.s32 	%rd37, %r44, 4;
	add.s64 	%rd38, %rd1, %rd37;
	ld.global.u32 	%r45, [%rd38];
	mad.lo.s32 	%r49, %r45, %r43, %r42;
	st.global.u32 	[%rd4], %r49;
	add.s32 	%r51, %r51, 4;
	add.s64 	%rd42, %rd42, 16;
	add.s64 	%rd41, %rd41, 16;
	setp.ne.s32 	%p6, %r51, 0;
	@%p6 bra 	$L__BB0_7;
$L__BB0_8:
	ret;

}


// ===== COMPILED SASS (sm_100) =====

	.target	sm_100

	.elftype	@"ET_EXEC"


//--------------------- .note.nv.tkinfo           --------------------------
	.section	.note.nv.tkinfo,"",@"SHT_NOTE"
	.sectionflags	@"SHF_NOTE_NV_TKINFO"
	.tkinfo
        /*0018*/ 	.word	0x00000002
        /*0030*/ 	.string	""
        /*0030*/ 	.string	"ptxas"
        /*0030*/ 	.string	"Cuda compilation tools, release 13.0, V13.0.88"
        /*0030*/ 	.string	"Build cuda_13.0.r13.0/compiler.36424714_0"
        /*0030*/ 	.string	"-arch sm_100 -m 64 "



//--------------------- .note.nv.cuinfo           --------------------------
	.section	.note.nv.cuinfo,"",@"SHT_NOTE"
	.sectionflags	@"SHF_NOTE_NV_CUINFO"
        /*0018*/ 	.short	0x0002
        /*001a*/ 	.short	0x0064
        /*001c*/ 	.short	0x0082
	.zero		2


//--------------------- .nv.info                  --------------------------
	.section	.nv.info,"",@"SHT_CUDA_INFO"
	.align	4


	//----- nvinfo : EIATTR_REGCOUNT
	.align		4
        /*0000*/ 	.byte	0x04, 0x2f
        /*0002*/ 	.short	(.L_1 - .L_0)
	.align		4
.L_0:
        /*0004*/ 	.word	index@(_Z25csrMatrixVectorMultKernelPKiS0_S0_S0_Pij)
        /*0008*/ 	.word	0x00000016


	//----- nvinfo : EIATTR_FRAME_SIZE
	.align		4
.L_1:
        /*000c*/ 	.byte	0x04, 0x11
        /*000e*/ 	.short	(.L_3 - .L_2)
	.align		4
.L_2:
        /*0010*/ 	.word	index@(_Z25csrMatrixVectorMultKernelPKiS0_S0_S0_Pij)
        /*0014*/ 	.word	0x00000000


	//----- nvinfo : EIATTR_MIN_STACK_SIZE
	.align		4
.L_3:
        /*0018*/ 	.byte	0x04, 0x12
        /*001a*/ 	.short	(.L_5 - .L_4)
	.align		4
.L_4:
        /*001c*/ 	.word	index@(_Z25csrMatrixVectorMultKernelPKiS0_S0_S0_Pij)
        /*0020*/ 	.word	0x00000000
.L_5:


//--------------------- .nv.compat                --------------------------
	.section	.nv.compat,"",@"SHT_CUDA_COMPAT_INFO"
	.align	4
        /*0000*/ 	.byte	0x02, 0x09, 0x00, 0x00, 0x02, 0x02, 0x01, 0x00, 0x02, 0x05, 0x05, 0x00, 0x03, 0x07, 0x01, 0x01
        /*0010*/ 	.byte	0x02, 0x03, 0x00, 0x00, 0x02, 0x06, 0x01, 0x00, 0x04, 0x0b, 0x08, 0x00, 0x09, 0x00, 0x00, 0x00
        /*0020*/ 	.byte	0x00, 0x00, 0x00, 0x00


//--------------------- .nv.info._Z25csrMatrixVectorMultKernelPKiS0_S0_S0_Pij --------------------------
	.section	.nv.info._Z25csrMatrixVectorMultKernelPKiS0_S0_S0_Pij,"",@"SHT_CUDA_INFO"
	.sectionflags	@""
	.align	4


	//----- nvinfo : EIATTR_CUDA_API_VERSION
	.align		4
        /*0000*/ 	.byte	0x04, 0x37
        /*0002*/ 	.short	(.L_7 - .L_6)
.L_6:
        /*0004*/ 	.word	0x00000082


	//----- nvinfo : EIATTR_KPARAM_INFO
	.align		4
.L_7:
        /*0008*/ 	.byte	0x04, 0x17
        /*000a*/ 	.short	(.L_9 - .L_8)
.L_8:
        /*000c*/ 	.word	0x00000000
        /*0010*/ 	.short	0x0005
        /*0012*/ 	.short	0x0028
        /*0014*/ 	.byte	0x00, 0xf0, 0x11, 0x00


	//----- nvinfo : EIATTR_KPARAM_INFO
	.align		4
.L_9:
        /*0018*/ 	.byte	0x04, 0x17
        /*001a*/ 	.short	(.L_11 - .L_10)
.L_10:
        /*001c*/ 	.word	0x00000000
        /*0020*/ 	.short	0x0004
        /*0022*/ 	.short	0x0020
        /*0024*/ 	.byte	0x00, 0xf5, 0x21, 0x00


	//----- nvinfo : EIATTR_KPARAM_INFO
	.align		4
.L_11:
        /*0028*/ 	.byte	0x04, 0x17
        /*002a*/ 	.short	(.L_13 - .L_12)
.L_12:
        /*002c*/ 	.word	0x00000000
        /*0030*/ 	.short	0x0003
        /*0032*/ 	.short	0x0018
        /*0034*/ 	.byte	0x00, 0xf5, 0x21, 0x00


	//----- nvinfo : EIATTR_KPARAM_INFO
	.align		4
.L_13:
        /*0038*/ 	.byte	0x04, 0x17
        /*003a*/ 	.short	(.L_15 - .L_14)
.L_14:
        /*003c*/ 	.word	0x00000000
        /*0040*/ 	.short	0x0002
        /*0042*/ 	.short	0x0010
        /*0044*/ 	.byte	0x00, 0xf5, 0x21, 0x00


	//----- nvinfo : EIATTR_KPARAM_INFO
	.align		4
.L_15:
        /*0048*/ 	.byte	0x04, 0x17
        /*004a*/ 	.short	(.L_17 - .L_16)
.L_16:
        /*004c*/ 	.word	0x00000000
        /*0050*/ 	.short	0x0001
        /*0052*/ 	.short	0x0008
        /*0054*/ 	.byte	0x00, 0xf5, 0x21, 0x00


	//----- nvinfo : EIATTR_KPARAM_INFO
	.align		4
.L_17:
        /*0058*/ 	.byte	0x04, 0x17
        /*005a*/ 	.short	(.L_19 - .L_18)
.L_18:
        /*005c*/ 	.word	0x00000000
        /*0060*/ 	.short	0x0000
        /*0062*/ 	.short	0x0000
        /*0064*/ 	.byte	0x00, 0xf5, 0x21, 0x00


	//----- nvinfo : EIATTR_SPARSE_MMA_MASK
	.align		4
.L_19:
        /*0068*/ 	.byte	0x03, 0x50
        /*006a*/ 	.short	0x0000


	//----- nvinfo : EIATTR_MAXREG_COUNT
	.align		4
        /*006c*/ 	.byte	0x03, 0x1b
        /*006e*/ 	.short	0x00ff


	//----- nvinfo : EIATTR_MERCURY_ISA_VERSION
	.align		4
        /*0070*/ 	.byte	0x03, 0x5f
        /*0072*/ 	.short	0x0101


	//----- nvinfo : EIATTR_VRC_CTA_INIT_COUNT
	.align		4
        /*0074*/ 	.byte	0x02, 0x4a
	.zero		1
	.zero		1


	//----- nvinfo : EIATTR_EXIT_INSTR_OFFSETS
	.align		4
        /*0078*/ 	.byte	0x04, 0x1c
        /*007a*/ 	.short	(.L_21 - .L_20)


	//   ....[0]....
.L_20:
        /*007c*/ 	.word	0x00000070


	//   ....[1]....
        /*0080*/ 	.word	0x00000110


	//   ....[2]....
        /*0084*/ 	.word	0x00000390


	//   ....[3]....
        /*0088*/ 	.word	0x00000640


	//----- nvinfo : EIATTR_CRS_STACK_SIZE
	.align		4
.L_21:
        /*008c*/ 	.byte	0x04, 0x1e
        /*008e*/ 	.short	(.L_23 - .L_22)
.L_22:
        /*0090*/ 	.word	0x00000000


	//----- nvinfo : EIATTR_CBANK_PARAM_SIZE
	.align		4
.L_23:
        /*0094*/ 	.byte	0x03, 0x19
        /*0096*/ 	.short	0x002c


	//----- nvinfo : EIATTR_PARAM_CBANK
	.align		4
        /*0098*/ 	.byte	0x04, 0x0a
        /*009a*/ 	.short	(.L_25 - .L_24)
	.align		4
.L_24:
        /*009c*/ 	.word	index@(.nv.constant0._Z25csrMatrixVectorMultKernelPKiS0_S0_S0_Pij)
        /*00a0*/ 	.short	0x0380
        /*00a2*/ 	.short	0x002c


	//----- nvinfo : EIATTR_SW_WAR
	.align		4
.L_25:
        /*00a4*/ 	.byte	0x04, 0x36
        /*00a6*/ 	.short	(.L_27 - .L_26)
.L_26:
        /*00a8*/ 	.word	0x00000008
.L_27:


//--------------------- .nv.callgraph             --------------------------
	.section	.nv.callgraph,"",@"SHT_CUDA_CALLGRAPH"
	.align	4
	.sectionentsize	8
	.align		4
        /*0000*/ 	.word	0x00000000
	.align		4
        /*0004*/ 	.word	0xffffffff
	.align		4
        /*0008*/ 	.word	0x00000000
	.align		4
        /*000c*/ 	.word	0xfffffffe
	.align		4
        /*0010*/ 	.word	0x00000000
	.align		4
        /*0014*/ 	.word	0xfffffffd
	.align		4
        /*0018*/ 	.word	0x00000000
	.align		4
        /*001c*/ 	.word	0xfffffffc


//--------------------- .text._Z25csrMatrixVectorMultKernelPKiS0_S0_S0_Pij --------------------------
	.section	.text._Z25csrMatrixVectorMultKernelPKiS0_S0_S0_Pij,"ax",@progbits
	.align	128
        .global         _Z25csrMatrixVectorMultKernelPKiS0_S0_S0_Pij
        .type           _Z25csrMatrixVectorMultKernelPKiS0_S0_S0_Pij,@function
        .size           _Z25csrMatrixVectorMultKernelPKiS0_S0_S0_Pij,(.L_x_5 - _Z25csrMatrixVectorMultKernelPKiS0_S0_S0_Pij)
        .other          _Z25csrMatrixVectorMultKernelPKiS0_S0_S0_Pij,@"STO_CUDA_ENTRY STV_DEFAULT"
_Z25csrMatrixVectorMultKernelPKiS0_S0_S0_Pij:
.text._Z25csrMatrixVectorMultKernelPKiS0_S0_S0_Pij:
[----:B------:R-:W-:Y:S01]  /*0000*/  LDC R1, c[0x0][0x37c] ;  /* 0x0000df00ff017b82 */ /* 0x000fe20000000800 */
[----:B------:R-:W0:Y:S07]  /*0010*/  S2R R0, SR_TID.X ;  /* 0x0000000000007919 */ /* 0x000e2e0000002100 */
[----:B------:R-:W0:Y:S01]  /*0020*/  S2UR UR4, SR_CTAID.X ;  /* 0x00000000000479c3 */ /* 0x000e220000002500 */
[----:B------:R-:W1:Y:S07]  /*0030*/  LDCU UR5, c[0x0][0x3a8] ;  /* 0x00007500ff0577ac */ /* 0x000e6e0008000800 */
[----:B------:R-:W0:Y:S02]  /*0040*/  LDC R7, c[0x0][0x360] ;  /* 0x0000d800ff077b82 */ /* 0x000e240000000800 */
[----:B0-----:R-:W-:-:S05]  /*0050*/  IMAD R7, R7, UR4, R0 ;  /* 0x0000000407077c24 */ /* 0x001fca000f8e0200 */
[----:B-1----:R-:W-:-:S13]  /*0060*/  ISETP.GE.U32.AND P0, PT, R7, UR5, PT ;  /* 0x0000000507007c0c */ /* 0x002fda000bf06070 */
[----:B------:R-:W-:Y:S05]  /*0070*/  @P0 EXIT ;  /* 0x000000000000094d */ /* 0x000fea0003800000 */
[----:B------:R-:W0:Y:S01]  /*0080*/  LDC.64 R4, c[0x0][0x380] ;  /* 0x0000e000ff047b82 */ /* 0x000e220000000a00 */
[----:B------:R-:W1:Y:S07]  /*0090*/  LDCU.64 UR4, c[0x0][0x358] ;  /* 0x00006b00ff0477ac */ /* 0x000e6e0008000a00 */
[----:B------:R-:W2:Y:S01]  /*00a0*/  LDC.64 R2, c[0x0][0x3a0] ;  /* 0x0000e800ff027b82 */ /* 0x000ea20000000a00 */
[----:B0-----:R-:W-:-:S05]  /*00b0*/  IMAD.WIDE.U32 R4, R7, 0x4, R4 ;  /* 0x0000000407047825 */ /* 0x001fca00078e0004 */
[----:B-1----:R-:W3:Y:S04]  /*00c0*/  LDG.E R11, desc[UR4][R4.64] ;  /* 0x00000004040b7981 */ /* 0x002ee8000c1e1900 */
[----:B------:R-:W3:Y:S01]  /*00d0*/  LDG.E R0, desc[UR4][R4.64+0x4] ;  /* 0x0000040404007981 */ /* 0x000ee2000c1e1900 */
[----:B--2---:R-:W-:-:S05]  /*00e0*/  IMAD.WIDE.U32 R2, R7, 0x4, R2 ;  /* 0x0000000407027825 */ /* 0x004fca00078e0002 */
[----:B------:R0:W-:Y:S01]  /*00f0*/  STG.E desc[UR4][R2.64], RZ ;  /* 0x000000ff02007986 */ /* 0x0001e2000c101904 */
[----:B---3--:R-:W-:-:S13]  /*0100*/  ISETP.GE.U32.AND P0, PT, R11, R0, PT ;  /* 0x000000000b00720c */ /* 0x008fda0003f06070 */
[----:B0-----:R-:W-:Y:S05]  /*0110*/  @P0 EXIT ;  /* 0x000000000000094d */ /* 0x001fea0003800000 */
[C---:B------:R-:W-:Y:S01]  /*0120*/  IADD3 R4, PT, PT, -R11.reuse, R0, RZ ;  /* 0x000000000b047210 */ /* 0x040fe20007ffe1ff */
[----:B------:R-:W-:Y:S01]  /*0130*/  IMAD.IADD R5, R11, 0x1, -R0 ;  /* 0x000000010b057824 */ /* 0x000fe200078e0a00 */
[----:B------:R-:W-:Y:S01]  /*0140*/  BSSY.RECONVERGENT B0, `(.L_x_0) ;  /* 0x0000024000007945 */ /* 0x000fe20003800200 */
[----:B------:R-:W-:Y:S01]  /*0150*/  HFMA2 R7, -RZ, RZ, 0, 0 ;  /* 0x00000000ff077431 */ /* 0x000fe200000001ff */
[----:B------:R-:W-:Y:S01]  /*0160*/  LOP3.LUT P1, R10, R4, 0x3, RZ, 0xc0, !PT ;  /* 0x00000003040a7812 */ /* 0x000fe2000782c0ff */
[----:B------:R-:W-:Y:S01]  /*0170*/  IMAD.MOV.U32 R13, RZ, RZ, R11 ;  /* 0x000000ffff0d7224 */ /* 0x000fe200078e000b */
[----:B------:R-:W-:-:S11]  /*0180*/  ISETP.GT.U32.AND P0, PT, R5, -0x4, PT ;  /* 0xfffffffc0500780c */ /* 0x000fd60003f04070 */
[----:B------:R-:W-:Y:S05]  /*0190*/  @!P1 BRA `(.L_x_1) ;  /* 0x0000000000789947 */ /* 0x000fea0003800000 */
[----:B------:R-:W0:Y:S01]  /*01a0*/  LDC.64 R6, c[0x0][0x388] ;  /* 0x0000e200ff067b82 */ /* 0x000e220000000a00 */
[----:B------:R-:W-:-:S07]  /*01b0*/  IMAD.MOV.U32 R13, RZ, RZ, R11 ;  /* 0x000000ffff0d7224 */ /* 0x000fce00078e000b */
[----:B------:R-:W1:Y:S08]  /*01c0*/  LDC.64 R8, c[0x0][0x390] ;  /* 0x0000e400ff087b82 */ /* 0x000e700000000a00 */
[----:B------:R-:W2:Y:S01]  /*01d0*/  LDC.64 R4, c[0x0][0x398] ;  /* 0x0000e600ff047b82 */ /* 0x000ea20000000a00 */
[----:B0-----:R-:W-:-:S04]  /*01e0*/  IMAD.WIDE.U32 R6, R11, 0x4, R6 ;  /* 0x000000040b067825 */ /* 0x001fc800078e0006 */
[----:B------:R-:W-:Y:S01]  /*01f0*/  IMAD.MOV.U32 R17, RZ, RZ, R7 ;  /* 0x000000ffff117224 */ /* 0x000fe200078e0007 */
[----:B------:R-:W-:Y:S02]  /*0200*/  MOV R16, R6 ;  /* 0x0000000600107202 */ /* 0x000fe40000000f00 */
[----:B------:R-:W-:Y:S01]  /*0210*/  IADD3 R6, PT, PT, -R10, RZ, RZ ;  /* 0x000000ff0a067210 */ /* 0x000fe20007ffe1ff */
[----:B-1----:R-:W-:Y:S01]  /*0220*/  IMAD.WIDE.U32 R8, R11, 0x4, R8 ;  /* 0x000000040b087825 */ /* 0x002fe200078e0008 */
[----:B------:R-:W-:-:S03]  /*0230*/  MOV R7, RZ ;  /* 0x000000ff00077202 */ /* 0x000fc60000000f00 */
[----:B------:R-:W-:Y:S01]  /*0240*/  IMAD.MOV.U32 R15, RZ, RZ, R9 ;  /* 0x000000ffff0f7224 */ /* 0x000fe200078e0009 */
[----:B------:R-:W-:-:S07]  /*0250*/  MOV R14, R8 ;  /* 0x00000008000e7202 */ /* 0x000fce0000000f00 */
.L_x_2:
[----:B------:R-:W-:Y:S01]  /*0260*/  IMAD.MOV.U32 R10, RZ, RZ, R16 ;  /* 0x000000ffff0a7224 */ /* 0x000fe200078e0010 */
[----:B------:R-:W-:-:S05]  /*0270*/  MOV R11, R17 ;  /* 0x00000011000b7202 */ /* 0x000fca0000000f00 */
[----:B0-----:R0:W2:Y:S02]  /*0280*/  LDG.E R9, desc[UR4][R10.64] ;  /* 0x000000040a097981 */ /* 0x0010a4000c1e1900 */
[----:B0-----:R-:W-:Y:S01]  /*0290*/  IMAD.MOV.U32 R10, RZ, RZ, R14 ;  /* 0x000000ffff0a7224 */ /* 0x001fe200078e000e */
[----:B------:R-:W-:-:S05]  /*02a0*/  MOV R11, R15 ;  /* 0x0000000f000b7202 */ /* 0x000fca0000000f00 */
[----:B------:R-:W3:Y:S01]  /*02b0*/  LDG.E R12, desc[UR4][R10.64] ;  /* 0x000000040a0c7981 */ /* 0x000ee2000c1e1900 */
[----:B--2---:R-:W-:-:S06]  /*02c0*/  IMAD.WIDE R8, R9, 0x4, R4 ;  /* 0x0000000409087825 */ /* 0x004fcc00078e0204 */
[----:B------:R-:W3:Y:S01]  /*02d0*/  LDG.E R8, desc[UR4][R8.64] ;  /* 0x0000000408087981 */ /* 0x000ee2000c1e1900 */
[----:B------:R-:W-:-:S05]  /*02e0*/  VIADD R6, R6, 0x1 ;  /* 0x0000000106067836 */ /* 0x000fca0000000000 */
[----:B------:R-:W-:Y:S02]  /*02f0*/  ISETP.NE.AND P1, PT, R6, RZ, PT ;  /* 0x000000ff0600720c */ /* 0x000fe40003f25270 */
[----:B------:R-:W-:Y:S02]  /*0300*/  IADD3 R16, P2, PT, R16, 0x4, RZ ;  /* 0x0000000410107810 */ /* 0x000fe40007f5e0ff */
[----:B------:R-:W-:Y:S02]  /*0310*/  IADD3 R14, P3, PT, R14, 0x4, RZ ;  /* 0x000000040e0e7810 */ /* 0x000fe40007f7e0ff */
[----:B------:R-:W-:Y:S01]  /*0320*/  IADD3 R13, PT, PT, R13, 0x1, RZ ;  /* 0x000000010d0d7810 */ /* 0x000fe20007ffe0ff */
[----:B------:R-:W-:Y:S01]  /*0330*/  IMAD.X R17, RZ, RZ, R17, P2 ;  /* 0x000000ffff117224 */ /* 0x000fe200010e0611 */
[----:B------:R-:W-:Y:S01]  /*0340*/  IADD3.X R15, PT, PT, RZ, R15, RZ, P3, !PT ;  /* 0x0000000fff0f7210 */ /* 0x000fe20001ffe4ff */
[----:B---3--:R-:W-:-:S05]  /*0350*/  IMAD R7, R12, R8, R7 ;  /* 0x000000080c077224 */ /* 0x008fca00078e0207 */
[----:B------:R0:W-:Y:S01]  /*0360*/  STG.E desc[UR4][R2.64], R7 ;  /* 0x0000000702007986 */ /* 0x0001e2000c101904 */
[----:B------:R-:W-:Y:S05]  /*0370*/  @P1 BRA `(.L_x_2) ;  /* 0xfffffffc00b81947 */ /* 0x000fea000383ffff */
.L_x_1:
[----:B------:R-:W-:Y:S05]  /*0380*/  BSYNC.RECONVERGENT B0 ;  /* 0x0000000000007941 */ /* 0x000fea0003800200 */
.L_x_0:
[----:B------:R-:W-:Y:S05]  /*0390*/  @P0 EXIT ;  /* 0x000000000000094d */ /* 0x000fea0003800000 */
[----:B------:R-:W1:Y:S01]  /*03a0*/  LDCU.64 UR6, c[0x0][0x390] ;  /* 0x00007200ff0677ac */ /* 0x000e620008000a00 */
[----:B------:R-:W-:Y:S02]  /*03b0*/  HFMA2 R5, -RZ, RZ, 0, 0 ;  /* 0x00000000ff057431 */ /* 0x000fe400000001ff */
[----:B------:R-:W-:Y:S01]  /*03c0*/  IMAD.MOV.U32 R4, RZ, RZ, 0x8 ;  /* 0x00000008ff047424 */ /* 0x000fe200078e00ff */
[----:B------:R-:W-:Y:S01]  /*03d0*/  IADD3 R0, PT, PT, -R0, R13, RZ ;  /* 0x0000000d00007210 */ /* 0x000fe20007ffe1ff */
[----:B------:R-:W2:Y:S02]  /*03e0*/  LDCU.64 UR8, c[0x0][0x388] ;  /* 0x00007100ff0877ac */ /* 0x000ea40008000a00 */
[----:B------:R-:W-:-:S03]  /*03f0*/  IMAD.WIDE.U32 R4, R13, 0x4, R4 ;  /* 0x000000040d047825 */ /* 0x000fc600078e0004 */
[C---:B-1----:R-:W-:Y:S02]  /*0400*/  IADD3 R8, P0, PT, R4.reuse, UR6, RZ ;  /* 0x0000000604087c10 */ /* 0x042fe4000ff1e0ff */
[----:B--2---:R-:W-:Y:S02]  /*0410*/  IADD3 R4, P1, PT, R4, UR8, RZ ;  /* 0x0000000804047c10 */ /* 0x004fe4000ff3e0ff */
[C---:B------:R-:W-:Y:S02]  /*0420*/  IADD3.X R9, PT, PT, R5.reuse, UR7, RZ, P0, !PT ;  /* 0x0000000705097c10 */ /* 0x040fe400087fe4ff */
[----:B------:R-:W-:-:S09]  /*0430*/  IADD3.X R5, PT, PT, R5, UR9, RZ, P1, !PT ;  /* 0x0000000905057c10 */ /* 0x000fd20008ffe4ff */
.L_x_3:
[----:B--2---:R-:W2:Y:S01]  /*0440*/  LDG.E R13, desc[UR4][R4.64+-0x8] ;  /* 0xfffff804040d7981 */ /* 0x004ea2000c1e1900 */
[----:B------:R-:W2:Y:S03]  /*0450*/  LDC.64 R10, c[0x0][0x398] ;  /* 0x0000e600ff0a7b82 */ /* 0x000ea60000000a00 */
[----:B------:R-:W3:Y:S01]  /*0460*/  LDG.E R6, desc[UR4][R8.64+-0x8] ;  /* 0xfffff80408067981 */ /* 0x000ee2000c1e1900 */
[----:B--2---:R-:W-:-:S06]  /*0470*/  IMAD.WIDE R12, R13, 0x4, R10 ;  /* 0x000000040d0c7825 */ /* 0x004fcc00078e020a */
[----:B------:R-:W3:Y:S02]  /*0480*/  LDG.E R12, desc[UR4][R12.64] ;  /* 0x000000040c0c7981 */ /* 0x000ee4000c1e1900 */
[----:B---3--:R-:W-:-:S05]  /*0490*/  IMAD R17, R6, R12, R7 ;  /* 0x0000000c06117224 */ /* 0x008fca00078e0207 */
[----:B------:R1:W-:Y:S04]  /*04a0*/  STG.E desc[UR4][R2.64], R17 ;  /* 0x0000001102007986 */ /* 0x0003e8000c101904 */
[----:B0-----:R-:W2:Y:S04]  /*04b0*/  LDG.E R7, desc[UR4][R4.64+-0x4] ;  /* 0xfffffc0404077981 */ /* 0x001ea8000c1e1900 */
[----:B------:R-:W3:Y:S01]  /*04c0*/  LDG.E R14, desc[UR4][R8.64+-0x4] ;  /* 0xfffffc04080e7981 */ /* 0x000ee2000c1e1900 */
[----:B--2---:R-:W-:-:S06]  /*04d0*/  IMAD.WIDE R6, R7, 0x4, R10 ;  /* 0x0000000407067825 */ /* 0x004fcc00078e020a */
[----:B------:R-:W3:Y:S02]  /*04e0*/  LDG.E R6, desc[UR4][R6.64] ;  /* 0x0000000406067981 */ /* 0x000ee4000c1e1900 */
[----:B---3--:R-:W-:-:S05]  /*04f0*/  IMAD R19, R14, R6, R17 ;  /* 0x000000060e137224 */ /* 0x008fca00078e0211 */
[----:B------:R2:W-:Y:S04]  /*0500*/  STG.E desc[UR4][R2.64], R19 ;  /* 0x0000001302007986 */ /* 0x0005e8000c101904 */
[----:B------:R-:W3:Y:S04]  /*0510*/  LDG.E R15, desc[UR4][R4.64] ;  /* 0x00000004040f7981 */ /* 0x000ee8000c1e1900 */
[----:B------:R-:W4:Y:S01]  /*0520*/  LDG.E R12, desc[UR4][R8.64] ;  /* 0x00000004080c7981 */ /* 0x000f22000c1e1900 */
[----:B---3--:R-:W-:-:S06]  /*0530*/  IMAD.WIDE R14, R15, 0x4, R10 ;  /* 0x000000040f0e7825 */ /* 0x008fcc00078e020a */
[----:B------:R-:W4:Y:S02]  /*0540*/  LDG.E R14, desc[UR4][R14.64] ;  /* 0x000000040e0e7981 */ /* 0x000f24000c1e1900 */
[----:B----4-:R-:W-:-:S05]  /*0550*/  IMAD R13, R12, R14, R19 ;  /* 0x0000000e0c0d7224 */ /* 0x010fca00078e0213 */
[----:B------:R2:W-:Y:S04]  /*0560*/  STG.E desc[UR4][R2.64], R13 ;  /* 0x0000000d02007986 */ /* 0x0005e8000c101904 */
[----:B-1----:R-:W3:Y:S04]  /*0570*/  LDG.E R17, desc[UR4][R4.64+0x4] ;  /* 0x0000040404117981 */ /* 0x002ee8000c1e1900 */
[----:B------:R0:W4:Y:S01]  /*0580*/  LDG.E R6, desc[UR4][R8.64+0x4] ;  /* 0x0000040408067981 */ /* 0x000122000c1e1900 */
[----:B---3--:R-:W-:-:S06]  /*0590*/  IMAD.WIDE R10, R17, 0x4, R10 ;  /* 0x00000004110a7825 */ /* 0x008fcc00078e020a */
[----:B------:R-:W4:Y:S01]  /*05a0*/  LDG.E R10, desc[UR4][R10.64] ;  /* 0x000000040a0a7981 */ /* 0x000f22000c1e1900 */
[----:B------:R-:W-:-:S05]  /*05b0*/  VIADD R0, R0, 0x4 ;  /* 0x0000000400007836 */ /* 0x000fca0000000000 */
[----:B------:R-:W-:Y:S02]  /*05c0*/  ISETP.NE.AND P0, PT, R0, RZ, PT ;  /* 0x000000ff0000720c */ /* 0x000fe40003f05270 */
[----:B0-----:R-:W-:Y:S02]  /*05d0*/  IADD3 R8, P1, PT, R8, 0x10, RZ ;  /* 0x0000001008087810 */ /* 0x001fe40007f3e0ff */
[----:B------:R-:W-:Y:S02]  /*05e0*/  IADD3 R4, P2, PT, R4, 0x10, RZ ;  /* 0x0000001004047810 */ /* 0x000fe40007f5e0ff */
[----:B------:R-:W-:Y:S02]  /*05f0*/  IADD3.X R9, PT, PT, RZ, R9, RZ, P1, !PT ;  /* 0x00000009ff097210 */ /* 0x000fe40000ffe4ff */
[----:B------:R-:W-:Y:S01]  /*0600*/  IADD3.X R5, PT, PT, RZ, R5, RZ, P2, !PT ;  /* 0x00000005ff057210 */ /* 0x000fe200017fe4ff */
[----:B----4-:R-:W-:-:S05]  /*0610*/  IMAD R7, R6, R10, R13 ;  /* 0x0000000a06077224 */ /* 0x010fca00078e020d */
[----:B------:R2:W-:Y:S01]  /*0620*/  STG.E desc[UR4][R2.64], R7 ;  /* 0x0000000702007986 */ /* 0x0005e2000c101904 */
[----:B------:R-:W-:Y:S05]  /*0630*/  @P0 BRA `(.L_x_3) ;  /* 0xfffffffc00800947 */ /* 0x000fea000383ffff */
[----:B------:R-:W-:Y:S05]  /*0640*/  EXIT ;  /* 0x000000000000794d */ /* 0x000fea0003800000 */
.L_x_4:
[----:B------:R-:W-:-:S00]  /*0650*/  BRA `(.L_x_4) ;  /* 0xfffffffc00fc7947 */ /* 0x000fc0000383ffff */
[----:B------:R-:W-:-:S00]  /*0660*/  NOP ;  /* 0x0000000000007918 */ /* 0x000fc00000000000 */
        /* <DEDUP_REMOVED lines=9> */
.L_x_5:


//--------------------- .nv.shared.reserved.0     --------------------------
	.section	.nv.shared.reserved.0,"aw",@nobits
	.weak		__nv_reservedSMEM_offset_0_alias
	.size		__nv_reservedSMEM_offset_0_alias, 0, 64
	.other		__nv_reservedSMEM_offset_0_alias,@"STO_CUDA_RESERVED_SHARED STV_DEFAULT"
__nv_reservedSMEM_offset_0_alias:
	.zero		0
	.zero		64


//--------------------- .nv.constant0._Z25csrMatrixVectorMultKernelPKiS0_S0_S0_Pij --------------------------
	.section	.nv.constant0._Z25csrMatrixVectorMultKernelPKiS0_S0_S0_Pij,"a",@progbits
	.sectionflags	@""
	.align	4
.nv.constant0._Z25csrMatrixVectorMultKernelPKiS0_S0_S0_Pij:
	.zero		940


//--------------------- SYMBOLS --------------------------

	.type		.nv.reservedSmem.offset0,@object
	.size		.nv.reservedSmem.offset0,0x4
